//
// Generated by NVIDIA NVVM Compiler
//
// Compiler Build ID: CL-36424714
// Cuda compilation tools, release 13.0, V13.0.88
// Based on NVVM 20.0.0
//

.version 9.0
.target sm_100
.address_size 64

	// .globl	_Z13PDH_baseline2P10hist_entryP8atomdescdy

.visible .entry _Z13PDH_baseline2P10hist_entryP8atomdescdy(
	.param .u64 .ptr .align 1 _Z13PDH_baseline2P10hist_entryP8atomdescdy_param_0,
	.param .u64 .ptr .align 1 _Z13PDH_baseline2P10hist_entryP8atomdescdy_param_1,
	.param .f64 _Z13PDH_baseline2P10hist_entryP8atomdescdy_param_2,
	.param .u64 _Z13PDH_baseline2P10hist_entryP8atomdescdy_param_3
)
{
	.reg .pred 	%p<4>;
	.reg .b32 	%r<11>;
	.reg .b64 	%rd<16>;
	.reg .b64 	%fd<16>;

	ld.param.u64 	%rd8, [_Z13PDH_baseline2P10hist_entryP8atomdescdy_param_0];
	ld.param.u64 	%rd10, [_Z13PDH_baseline2P10hist_entryP8atomdescdy_param_1];
	ld.param.f64 	%fd1, [_Z13PDH_baseline2P10hist_entryP8atomdescdy_param_2];
	ld.param.u64 	%rd9, [_Z13PDH_baseline2P10hist_entryP8atomdescdy_param_3];
	cvta.to.global.u64 	%rd1, %rd10;
	mov.u32 	%r4, %ctaid.x;
	mov.u32 	%r5, %ntid.x;
	mov.u32 	%r6, %tid.x;
	mad.lo.s32 	%r7, %r4, %r5, %r6;
	cvt.s64.s32 	%rd2, %r7;
	setp.le.u64 	%p1, %rd9, %rd2;
	@%p1 bra 	$L__BB0_4;
	cvt.u32.u64 	%r8, %rd2;
	add.s32 	%r10, %r8, 1;
	cvt.s64.s32 	%rd15, %r10;
	setp.le.u64 	%p2, %rd9, %rd15;
	@%p2 bra 	$L__BB0_4;
	mad.lo.s64 	%rd4, %rd2, 24, %rd1;
	cvta.to.global.u64 	%rd5, %rd8;
$L__BB0_3:
	ld.global.f64 	%fd2, [%rd4];
	mad.lo.s64 	%rd11, %rd15, 24, %rd1;
	ld.global.f64 	%fd3, [%rd11];
	ld.global.f64 	%fd4, [%rd4+8];
	ld.global.f64 	%fd5, [%rd11+8];
	ld.global.f64 	%fd6, [%rd4+16];
	ld.global.f64 	%fd7, [%rd11+16];
	sub.f64 	%fd8, %fd2, %fd3;
	sub.f64 	%fd9, %fd4, %fd5;
	mul.f64 	%fd10, %fd9, %fd9;
	fma.rn.f64 	%fd11, %fd8, %fd8, %fd10;
	sub.f64 	%fd12, %fd6, %fd7;
	fma.rn.f64 	%fd13, %fd12, %fd12, %fd11;
	sqrt.rn.f64 	%fd14, %fd13;
	div.rn.f64 	%fd15, %fd14, %fd1;
	cvt.rzi.s32.f64 	%r9, %fd15;
	mul.wide.s32 	%rd12, %r9, 8;
	add.s64 	%rd13, %rd5, %rd12;
	atom.global.add.u64 	%rd14, [%rd13], 1;
	add.s32 	%r10, %r10, 1;
	cvt.s64.s32 	%rd15, %r10;
	setp.gt.u64 	%p3, %rd9, %rd15;
	@%p3 bra 	$L__BB0_3;
$L__BB0_4:
	ret;

}


// ===== COMPILED SASS (sm_100) =====

	.target	sm_100

	.elftype	@"ET_EXEC"


//--------------------- .note.nv.tkinfo           --------------------------
	.section	.note.nv.tkinfo,"",@"SHT_NOTE"
	.sectionflags	@"SHF_NOTE_NV_TKINFO"
	.tkinfo
        /*0018*/ 	.word	0x00000002
        /*0030*/ 	.string	""
        /*0030*/ 	.string	"ptxas"
        /*0030*/ 	.string	"Cuda compilation tools, release 13.0, V13.0.88"
        /*0030*/ 	.string	"Build cuda_13.0.r13.0/compiler.36424714_0"
        /*0030*/ 	.string	"-arch sm_100 -m 64 "



//--------------------- .note.nv.cuinfo           --------------------------
	.section	.note.nv.cuinfo,"",@"SHT_NOTE"
	.sectionflags	@"SHF_NOTE_NV_CUINFO"
        /*0018*/ 	.short	0x0002
        /*001a*/ 	.short	0x0064
        /*001c*/ 	.short	0x0082
	.zero		2


//--------------------- .nv.info                  --------------------------
	.section	.nv.info,"",@"SHT_CUDA_INFO"
	.align	4


	//----- nvinfo : EIATTR_REGCOUNT
	.align		4
        /*0000*/ 	.byte	0x04, 0x2f
        /*0002*/ 	.short	(.L_1 - .L_0)
	.align		4
.L_0:
        /*0004*/ 	.word	index@(_Z13PDH_baseline2P10hist_entryP8atomdescdy)
        /*0008*/ 	.word	0x0000001e


	//----- nvinfo : EIATTR_FRAME_SIZE
	.align		4
.L_1:
        /*000c*/ 	.byte	0x04, 0x11
        /*000e*/ 	.short	(.L_3 - .L_2)
	.align		4
.L_2:
        /*0010*/ 	.word	index@($__internal_1_$__cuda_sm20_dsqrt_rn_f64_mediumpath_v1)
        /*0014*/ 	.word	0x00000000


	//----- nvinfo : EIATTR_FRAME_SIZE
	.align		4
.L_3:
        /*0018*/ 	.byte	0x04, 0x11
        /*001a*/ 	.short	(.L_5 - .L_4)
	.align		4
.L_4:
        /*001c*/ 	.word	index@($__internal_0_$__cuda_sm20_div_rn_f64_full)
        /*0020*/ 	.word	0x00000000


	//----- nvinfo : EIATTR_FRAME_SIZE
	.align		4
.L_5:
        /*0024*/ 	.byte	0x04, 0x11
        /*0026*/ 	.short	(.L_7 - .L_6)
	.align		4
.L_6:
        /*0028*/ 	.word	index@(_Z13PDH_baseline2P10hist_entryP8atomdescdy)
        /*002c*/ 	.word	0x00000000


	//----- nvinfo : EIATTR_MIN_STACK_SIZE
	.align		4
.L_7:
        /*0030*/ 	.byte	0x04, 0x12
        /*0032*/ 	.short	(.L_9 - .L_8)
	.align		4
.L_8:
        /*0034*/ 	.word	index@(_Z13PDH_baseline2P10hist_entryP8atomdescdy)
        /*0038*/ 	.word	0x00000000
.L_9:


//--------------------- .nv.compat                --------------------------
	.section	.nv.compat,"",@"SHT_CUDA_COMPAT_INFO"
	.align	4
        /*0000*/ 	.byte	0x02, 0x09, 0x00, 0x00, 0x02, 0x02, 0x01, 0x00, 0x02, 0x05, 0x05, 0x00, 0x03, 0x07, 0x01, 0x01
        /*0010*/ 	.byte	0x02, 0x03, 0x00, 0x00, 0x02, 0x06, 0x01, 0x00, 0x04, 0x0b, 0x08, 0x00, 0x01, 0x00, 0x00, 0x00
        /*0020*/ 	.byte	0x00, 0x00, 0x00, 0x00


//--------------------- .nv.info._Z13PDH_baseline2P10hist_entryP8atomdescdy --------------------------
	.section	.nv.info._Z13PDH_baseline2P10hist_entryP8atomdescdy,"",@"SHT_CUDA_INFO"
	.sectionflags	@""
	.align	4


	//----- nvinfo : EIATTR_CUDA_API_VERSION
	.align		4
        /*0000*/ 	.byte	0x04, 0x37
        /*0002*/ 	.short	(.L_11 - .L_10)
.L_10:
        /*0004*/ 	.word	0x00000082


	//----- nvinfo : EIATTR_KPARAM_INFO
	.align		4
.L_11:
        /*0008*/ 	.byte	0x04, 0x17
        /*000a*/ 	.short	(.L_13 - .L_12)
.L_12:
        /*000c*/ 	.word	0x00000000
        /*0010*/ 	.short	0x0003
        /*0012*/ 	.short	0x0018
        /*0014*/ 	.byte	0x00, 0xf0, 0x21, 0x00


	//----- nvinfo : EIATTR_KPARAM_INFO
	.align		4
.L_13:
        /*0018*/ 	.byte	0x04, 0x17
        /*001a*/ 	.short	(.L_15 - .L_14)
.L_14:
        /*001c*/ 	.word	0x00000000
        /*0020*/ 	.short	0x0002
        /*0022*/ 	.short	0x0010
        /*0024*/ 	.byte	0x00, 0xf0, 0x21, 0x00


	//----- nvinfo : EIATTR_KPARAM_INFO
	.align		4
.L_15:
        /*0028*/ 	.byte	0x04, 0x17
        /*002a*/ 	.short	(.L_17 - .L_16)
.L_16:
        /*002c*/ 	.word	0x00000000
        /*0030*/ 	.short	0x0001
        /*0032*/ 	.short	0x0008
        /*0034*/ 	.byte	0x00, 0xf5, 0x21, 0x00


	//----- nvinfo : EIATTR_KPARAM_INFO
	.align		4
.L_17:
        /*0038*/ 	.byte	0x04, 0x17
        /*003a*/ 	.short	(.L_19 - .L_18)
.L_18:
        /*003c*/ 	.word	0x00000000
        /*0040*/ 	.short	0x0000
        /*0042*/ 	.short	0x0000
        /*0044*/ 	.byte	0x00, 0xf5, 0x21, 0x00


	//----- nvinfo : EIATTR_SPARSE_MMA_MASK
	.align		4
.L_19:
        /*0048*/ 	.byte	0x03, 0x50
        /*004a*/ 	.short	0x0000


	//----- nvinfo : EIATTR_MAXREG_COUNT
	.align		4
        /*004c*/ 	.byte	0x03, 0x1b
        /*004e*/ 	.short	0x00ff


	//----- nvinfo : EIATTR_MERCURY_ISA_VERSION
	.align		4
        /*0050*/ 	.byte	0x03, 0x5f
        /*0052*/ 	.short	0x0101


	//----- nvinfo : EIATTR_VRC_CTA_INIT_COUNT
	.align		4
        /*0054*/ 	.byte	0x02, 0x4a
	.zero		1
	.zero		1


	//----- nvinfo : EIATTR_EXIT_INSTR_OFFSETS
	.align		4
        /*0058*/ 	.byte	0x04, 0x1c
        /*005a*/ 	.short	(.L_21 - .L_20)


	//   ....[0]....
.L_20:
        /*005c*/ 	.word	0x00000090


	//   ....[1]....
        /*0060*/ 	.word	0x000000e0


	//   ....[2]....
        /*0064*/ 	.word	0x000005f0


	//----- nvinfo : EIATTR_CRS_STACK_SIZE
	.align		4
.L_21:
        /*0068*/ 	.byte	0x04, 0x1e
        /*006a*/ 	.short	(.L_23 - .L_22)
.L_22:
        /*006c*/ 	.word	0x00000000


	//----- nvinfo : EIATTR_CBANK_PARAM_SIZE
	.align		4
.L_23:
        /*0070*/ 	.byte	0x03, 0x19
        /*0072*/ 	.short	0x0020


	//----- nvinfo : EIATTR_PARAM_CBANK
	.align		4
        /*0074*/ 	.byte	0x04, 0x0a
        /*0076*/ 	.short	(.L_25 - .L_24)
	.align		4
.L_24:
        /*0078*/ 	.word	index@(.nv.constant0._Z13PDH_baseline2P10hist_entryP8atomdescdy)
        /*007c*/ 	.short	0x0380
        /*007e*/ 	.short	0x0020


	//----- nvinfo : EIATTR_SW_WAR
	.align		4
.L_25:
        /*0080*/ 	.byte	0x04, 0x36
        /*0082*/ 	.short	(.L_27 - .L_26)
.L_26:
        /*0084*/ 	.word	0x00000008
.L_27:


//--------------------- .nv.callgraph             --------------------------
	.section	.nv.callgraph,"",@"SHT_CUDA_CALLGRAPH"
	.align	4
	.sectionentsize	8
	.align		4
        /*0000*/ 	.word	0x00000000
	.align		4
        /*0004*/ 	.word	0xffffffff
	.align		4
        /*0008*/ 	.word	0x00000000
	.align		4
        /*000c*/ 	.word	0xfffffffe
	.align		4
        /*0010*/ 	.word	0x00000000
	.align		4
        /*0014*/ 	.word	0xfffffffd
	.align		4
        /*0018*/ 	.word	0x00000000
	.align		4
        /*001c*/ 	.word	0xfffffffc


//--------------------- .text._Z13PDH_baseline2P10hist_entryP8atomdescdy --------------------------
	.section	.text._Z13PDH_baseline2P10hist_entryP8atomdescdy,"ax",@progbits
	.align	128
        .global         _Z13PDH_baseline2P10hist_entryP8atomdescdy
        .type           _Z13PDH_baseline2P10hist_entryP8atomdescdy,@function
        .size           _Z13PDH_baseline2P10hist_entryP8atomdescdy,(.L_x_16 - _Z13PDH_baseline2P10hist_entryP8atomdescdy)
        .other          _Z13PDH_baseline2P10hist_entryP8atomdescdy,@"STO_CUDA_ENTRY STV_DEFAULT"
_Z13PDH_baseline2P10hist_entryP8atomdescdy:
.text._Z13PDH_baseline2P10hist_entryP8atomdescdy:
[----:B------:R-:W-:Y:S01]  /*0000*/  LDC R1, c[0x0][0x37c] ;  /* 0x0000df00ff017b82 */ /* 0x000fe20000000800 */
[----:B------:R-:W0:Y:S07]  /*0010*/  S2R R0, SR_TID.X ;  /* 0x0000000000007919 */ /* 0x000e2e0000002100 */
[----:B------:R-:W0:Y:S01]  /*0020*/  S2UR UR4, SR_CTAID.X ;  /* 0x00000000000479c3 */ /* 0x000e220000002500 */
[----:B------:R-:W1:Y:S07]  /*0030*/  LDCU.64 UR6, c[0x0][0x398] ;  /* 0x00007300ff0677ac */ /* 0x000e6e0008000a00 */
[----:B------:R-:W0:Y:S02]  /*0040*/  LDC R3, c[0x0][0x360] ;  /* 0x0000d800ff037b82 */ /* 0x000e240000000800 */
[----:B0-----:R-:W-:-:S05]  /*0050*/  IMAD R3, R3, UR4, R0 ;  /* 0x0000000403037c24 */ /* 0x001fca000f8e0200 */
[----:B-1----:R-:W-:Y:S02]  /*0060*/  ISETP.GE.U32.AND P0, PT, R3, UR6, PT ;  /* 0x0000000603007c0c */ /* 0x002fe4000bf06070 */
[----:B------:R-:W-:-:S04]  /*0070*/  SHF.R.S32.HI R2, RZ, 0x1f, R3 ;  /* 0x0000001fff027819 */ /* 0x000fc80000011403 */
[----:B------:R-:W-:-:S13]  /*0080*/  ISETP.GE.U32.AND.EX P0, PT, R2, UR7, PT, P0 ;  /* 0x0000000702007c0c */ /* 0x000fda000bf06100 */
[----:B------:R-:W-:Y:S05]  /*0090*/  @P0 EXIT ;  /* 0x000000000000094d */ /* 0x000fea0003800000 */
[----:B------:R-:W-:-:S05]  /*00a0*/  VIADD R0, R3, 0x1 ;  /* 0x0000000103007836 */ /* 0x000fca0000000000 */
[----:B------:R-:W-:Y:S02]  /*00b0*/  ISETP.GE.U32.AND P0, PT, R0, UR6, PT ;  /* 0x0000000600007c0c */ /* 0x000fe4000bf06070 */
[----:B------:R-:W-:-:S04]  /*00c0*/  SHF.R.S32.HI R4, RZ, 0x1f, R0 ;  /* 0x0000001fff047819 */ /* 0x000fc80000011400 */
[----:B------:R-:W-:-:S13]  /*00d0*/  ISETP.GE.U32.AND.EX P0, PT, R4, UR7, PT, P0 ;  /* 0x0000000704007c0c */ /* 0x000fda000bf06100 */
[----:B------:R-:W-:Y:S05]  /*00e0*/  @P0 EXIT ;  /* 0x000000000000094d */ /* 0x000fea0003800000 */
[----:B------:R-:W0:Y:S01]  /*00f0*/  LDC.64 R10, c[0x0][0x388] ;  /* 0x0000e200ff0a7b82 */ /* 0x000e220000000a00 */
[----:B------:R-:W-:Y:S01]  /*0100*/  IMAD R5, R2, 0x18, RZ ;  /* 0x0000001802057824 */ /* 0x000fe200078e02ff */
[----:B------:R-:W1:Y:S01]  /*0110*/  LDCU.64 UR4, c[0x0][0x358] ;  /* 0x00006b00ff0477ac */ /* 0x000e620008000a00 */
[----:B------:R-:W2:Y:S05]  /*0120*/  LDCU UR6, c[0x0][0x394] ;  /* 0x00007280ff0677ac */ /* 0x000eaa0008000800 */
[----:B------:R-:W3:Y:S01]  /*0130*/  LDC.64 R16, c[0x0][0x388] ;  /* 0x0000e200ff107b82 */ /* 0x000ee20000000a00 */
[----:B------:R-:W4:Y:S07]  /*0140*/  LDCU.64 UR8, c[0x0][0x398] ;  /* 0x00007300ff0877ac */ /* 0x000f2e0008000a00 */
[----:B------:R-:W1:Y:S08]  /*0150*/  LDC.64 R14, c[0x0][0x390] ;  /* 0x0000e400ff0e7b82 */ /* 0x000e700000000a00 */
[----:B------:R-:W1:Y:S01]  /*0160*/  LDC.64 R12, c[0x0][0x380] ;  /* 0x0000e000ff0c7b82 */ /* 0x000e620000000a00 */
[----:B0-----:R-:W-:-:S04]  /*0170*/  IMAD.WIDE.U32 R10, R3, 0x18, R10 ;  /* 0x00000018030a7825 */ /* 0x001fc800078e000a */
[----:B------:R-:W-:Y:S02]  /*0180*/  IMAD.MOV.U32 R3, RZ, RZ, R0 ;  /* 0x000000ffff037224 */ /* 0x000fe400078e0000 */
[----:B--2-4-:R-:W-:-:S07]  /*0190*/  IMAD.IADD R11, R11, 0x1, R5 ;  /* 0x000000010b0b7824 */ /* 0x014fce00078e0205 */
.L_x_4:
[----:B------:R-:W-:Y:S01]  /*01a0*/  IMAD R5, R4, 0x18, RZ ;  /* 0x0000001804057824 */ /* 0x000fe200078e02ff */
[----:B-1----:R-:W2:Y:S01]  /*01b0*/  LDG.E.64 R20, desc[UR4][R10.64+0x8] ;  /* 0x000008040a147981 */ /* 0x002ea2000c1e1b00 */
[----:B0--3--:R-:W-:-:S03]  /*01c0*/  IMAD.WIDE.U32 R8, R0, 0x18, R16 ;  /* 0x0000001800087825 */ /* 0x009fc600078e0010 */
[----:B------:R-:W3:Y:S01]  /*01d0*/  LDG.E.64 R6, desc[UR4][R10.64] ;  /* 0x000000040a067981 */ /* 0x000ee2000c1e1b00 */
[----:B------:R-:W-:-:S03]  /*01e0*/  IMAD.IADD R9, R9, 0x1, R5 ;  /* 0x0000000109097824 */ /* 0x000fc600078e0205 */
[----:B------:R-:W4:Y:S04]  /*01f0*/  LDG.E.64 R4, desc[UR4][R10.64+0x10] ;  /* 0x000010040a047981 */ /* 0x000f28000c1e1b00 */
[----:B------:R-:W2:Y:S04]  /*0200*/  LDG.E.64 R22, desc[UR4][R8.64+0x8] ;  /* 0x0000080408167981 */ /* 0x000ea8000c1e1b00 */
[----:B------:R-:W3:Y:S04]  /*0210*/  LDG.E.64 R18, desc[UR4][R8.64] ;  /* 0x0000000408127981 */ /* 0x000ee8000c1e1b00 */
[----:B------:R0:W4:Y:S02]  /*0220*/  LDG.E.64 R24, desc[UR4][R8.64+0x10] ;  /* 0x0000100408187981 */ /* 0x000124000c1e1b00 */
[----:B0-----:R-:W-:-:S02]  /*0230*/  IMAD.MOV.U32 R8, RZ, RZ, 0x0 ;  /* 0x00000000ff087424 */ /* 0x001fc400078e00ff */
[----:B------:R-:W-:Y:S01]  /*0240*/  IMAD.MOV.U32 R9, RZ, RZ, 0x3fd80000 ;  /* 0x3fd80000ff097424 */ /* 0x000fe200078e00ff */
[----:B------:R-:W-:Y:S05]  /*0250*/  YIELD ;  /* 0x0000000000007946 */ /* 0x000fea0003800000 */
[----:B------:R-:W-:Y:S01]  /*0260*/  BSSY.RECONVERGENT B0, `(.L_x_0) ;  /* 0x0000017000007945 */ /* 0x000fe20003800200 */
[----:B--2---:R-:W-:Y:S02]  /*0270*/  DADD R20, R20, -R22 ;  /* 0x0000000014147229 */ /* 0x004fe40000000816 */
[----:B---3--:R-:W-:-:S06]  /*0280*/  DADD R6, R6, -R18 ;  /* 0x0000000006067229 */ /* 0x008fcc0000000812 */
[----:B------:R-:W-:Y:S02]  /*0290*/  DMUL R20, R20, R20 ;  /* 0x0000001414147228 */ /* 0x000fe40000000000 */
[----:B----4-:R-:W-:-:S06]  /*02a0*/  DADD R24, R4, -R24 ;  /* 0x0000000004187229 */ /* 0x010fcc0000000818 */
[----:B------:R-:W-:-:S08]  /*02b0*/  DFMA R4, R6, R6, R20 ;  /* 0x000000060604722b */ /* 0x000fd00000000014 */
[----:B------:R-:W-:-:S06]  /*02c0*/  DFMA R4, R24, R24, R4 ;  /* 0x000000181804722b */ /* 0x000fcc0000000004 */
[----:B------:R-:W0:Y:S04]  /*02d0*/  MUFU.RSQ64H R7, R5 ;  /* 0x0000000500077308 */ /* 0x000e280000001c00 */
[----:B------:R-:W-:-:S06]  /*02e0*/  VIADD R6, R5, 0xfcb00000 ;  /* 0xfcb0000005067836 */ /* 0x000fcc0000000000 */
[----:B0-----:R-:W-:-:S08]  /*02f0*/  DMUL R18, R6, R6 ;  /* 0x0000000606127228 */ /* 0x001fd00000000000 */
[----:B------:R-:W-:-:S08]  /*0300*/  DFMA R18, R4, -R18, 1 ;  /* 0x3ff000000412742b */ /* 0x000fd00000000812 */
[----:B------:R-:W-:Y:S02]  /*0310*/  DFMA R8, R18, R8, 0.5 ;  /* 0x3fe000001208742b */ /* 0x000fe40000000008 */
[----:B------:R-:W-:-:S08]  /*0320*/  DMUL R18, R6, R18 ;  /* 0x0000001206127228 */ /* 0x000fd00000000000 */
[----:B------:R-:W-:Y:S01]  /*0330*/  DFMA R24, R8, R18, R6 ;  /* 0x000000120818722b */ /* 0x000fe20000000006 */
[----:B------:R-:W-:-:S07]  /*0340*/  ISETP.GE.U32.AND P0, PT, R6, 0x7ca00000, PT ;  /* 0x7ca000000600780c */ /* 0x000fce0003f06070 */
[----:B------:R-:W-:Y:S02]  /*0350*/  DMUL R18, R4, R24 ;  /* 0x0000001804127228 */ /* 0x000fe40000000000 */
[----:B------:R-:W-:Y:S01]  /*0360*/  VIADD R23, R25, 0xfff00000 ;  /* 0xfff0000019177836 */ /* 0x000fe20000000000 */
[----:B------:R-:W-:-:S05]  /*0370*/  MOV R22, R24 ;  /* 0x0000001800167202 */ /* 0x000fca0000000f00 */
[----:B------:R-:W-:-:S08]  /*0380*/  DFMA R20, R18, -R18, R4 ;  /* 0x800000121214722b */ /* 0x000fd00000000004 */
[----:B------:R-:W-:Y:S01]  /*0390*/  DFMA R8, R20, R22, R18 ;  /* 0x000000161408722b */ /* 0x000fe20000000012 */
[----:B------:R-:W-:Y:S10]  /*03a0*/  @!P0 BRA `(.L_x_1) ;  /* 0x0000000000088947 */ /* 0x000ff40003800000 */
[----:B------:R-:W-:-:S07]  /*03b0*/  MOV R0, 0x3d0 ;  /* 0x000003d000007802 */ /* 0x000fce0000000f00 */
[----:B------:R-:W-:Y:S05]  /*03c0*/  CALL.REL.NOINC `($__internal_1_$__cuda_sm20_dsqrt_rn_f64_mediumpath_v1) ;  /* 0x0000000400f07944 */ /* 0x000fea0003c00000 */
.L_x_1:
[----:B------:R-:W-:Y:S05]  /*03d0*/  BSYNC.RECONVERGENT B0 ;  /* 0x0000000000007941 */ /* 0x000fea0003800200 */
.L_x_0:
[----:B------:R-:W0:Y:S01]  /*03e0*/  MUFU.RCP64H R5, UR6 ;  /* 0x0000000600057d08 */ /* 0x000e220008001800 */
[----:B------:R-:W-:Y:S01]  /*03f0*/  IMAD.MOV.U32 R4, RZ, RZ, 0x1 ;  /* 0x00000001ff047424 */ /* 0x000fe200078e00ff */
[----:B------:R-:W-:Y:S01]  /*0400*/  FSETP.GEU.AND P1, PT, |R9|, 6.5827683646048100446e-37, PT ;  /* 0x036000000900780b */ /* 0x000fe20003f2e200 */
[----:B------:R-:W-:Y:S04]  /*0410*/  BSSY.RECONVERGENT B0, `(.L_x_2) ;  /* 0x0000012000007945 */ /* 0x000fe80003800200 */
[----:B0-----:R-:W-:-:S08]  /*0420*/  DFMA R6, R4, -R14, 1 ;  /* 0x3ff000000406742b */ /* 0x001fd0000000080e */
[----:B------:R-:W-:-:S08]  /*0430*/  DFMA R6, R6, R6, R6 ;  /* 0x000000060606722b */ /* 0x000fd00000000006 */
[----:B------:R-:W-:-:S08]  /*0440*/  DFMA R6, R4, R6, R4 ;  /* 0x000000060406722b */ /* 0x000fd00000000004 */
[----:B------:R-:W-:-:S08]  /*0450*/  DFMA R4, R6, -R14, 1 ;  /* 0x3ff000000604742b */ /* 0x000fd0000000080e */
[----:B------:R-:W-:-:S08]  /*0460*/  DFMA R4, R6, R4, R6 ;  /* 0x000000040604722b */ /* 0x000fd00000000006 */
[----:B------:R-:W-:-:S08]  /*0470*/  DMUL R6, R4, R8 ;  /* 0x0000000804067228 */ /* 0x000fd00000000000 */
[----:B------:R-:W-:-:S08]  /*0480*/  DFMA R18, R6, -R14, R8 ;  /* 0x8000000e0612722b */ /* 0x000fd00000000008 */
[----:B------:R-:W-:-:S10]  /*0490*/  DFMA R4, R4, R18, R6 ;  /* 0x000000120404722b */ /* 0x000fd40000000006 */
[----:B------:R-:W-:-:S05]  /*04a0*/  FFMA R0, RZ, UR6, R5 ;  /* 0x00000006ff007c23 */ /* 0x000fca0008000005 */
[----:B------:R-:W-:-:S13]  /*04b0*/  FSETP.GT.AND P0, PT, |R0|, 1.469367938527859385e-39, PT ;  /* 0x001000000000780b */ /* 0x000fda0003f04200 */
[----:B------:R-:W-:Y:S05]  /*04c0*/  @P0 BRA P1, `(.L_x_3) ;  /* 0x0000000000180947 */ /* 0x000fea0000800000 */
[----:B------:R-:W-:Y:S01]  /*04d0*/  IMAD.MOV.U32 R4, RZ, RZ, R8 ;  /* 0x000000ffff047224 */ /* 0x000fe200078e0008 */
[----:B------:R-:W-:Y:S01]  /*04e0*/  MOV R2, 0x510 ;  /* 0x0000051000027802 */ /* 0x000fe20000000f00 */
[----:B------:R-:W-:-:S07]  /*04f0*/  IMAD.MOV.U32 R5, RZ, RZ, R9 ;  /* 0x000000ffff057224 */ /* 0x000fce00078e0009 */
[----:B------:R-:W-:Y:S05]  /*0500*/  CALL.REL.NOINC `($__internal_0_$__cuda_sm20_div_rn_f64_full) ;  /* 0x00000000003c7944 */ /* 0x000fea0003c00000 */
[----:B------:R-:W-:Y:S02]  /*0510*/  IMAD.MOV.U32 R4, RZ, RZ, R20 ;  /* 0x000000ffff047224 */ /* 0x000fe400078e0014 */
[----:B------:R-:W-:-:S07]  /*0520*/  IMAD.MOV.U32 R5, RZ, RZ, R21 ;  /* 0x000000ffff057224 */ /* 0x000fce00078e0015 */
.L_x_3:
[----:B------:R-:W-:Y:S05]  /*0530*/  BSYNC.RECONVERGENT B0 ;  /* 0x0000000000007941 */ /* 0x000fea0003800200 */
.L_x_2:
[----:B------:R0:W1:Y:S01]  /*0540*/  F2I.F64.TRUNC R7, R4 ;  /* 0x0000000400077311 */ /* 0x000062000030d100 */
[----:B------:R-:W-:Y:S01]  /*0550*/  IADD3 R0, PT, PT, R3, 0x1, RZ ;  /* 0x0000000103007810 */ /* 0x000fe20007ffe0ff */
[----:B------:R-:W-:Y:S02]  /*0560*/  IMAD.MOV.U32 R8, RZ, RZ, 0x1 ;  /* 0x00000001ff087424 */ /* 0x000fe400078e00ff */
[----:B------:R-:W-:Y:S01]  /*0570*/  IMAD.MOV.U32 R9, RZ, RZ, 0x0 ;  /* 0x00000000ff097424 */ /* 0x000fe200078e00ff */
[----:B------:R-:W-:Y:S02]  /*0580*/  ISETP.GE.U32.AND P0, PT, R0, UR8, PT ;  /* 0x0000000800007c0c */ /* 0x000fe4000bf06070 */
[----:B0-----:R-:W-:-:S04]  /*0590*/  SHF.R.S32.HI R4, RZ, 0x1f, R0 ;  /* 0x0000001fff047819 */ /* 0x001fc80000011400 */
[----:B------:R-:W-:Y:S01]  /*05a0*/  ISETP.GE.U32.AND.EX P0, PT, R4, UR9, PT, P0 ;  /* 0x0000000904007c0c */ /* 0x000fe2000bf06100 */
[----:B-1----:R-:W-:-:S05]  /*05b0*/  IMAD.WIDE R6, R7, 0x8, R12 ;  /* 0x0000000807067825 */ /* 0x002fca00078e020c */
[----:B------:R0:W-:Y:S01]  /*05c0*/  REDG.E.ADD.64.STRONG.GPU desc[UR4][R6.64], R8 ;  /* 0x000000080600798e */ /* 0x0001e2000c12e504 */
[----:B------:R-:W-:-:S06]  /*05d0*/  IMAD.MOV.U32 R3, RZ, RZ, R0 ;  /* 0x000000ffff037224 */ /* 0x000fcc00078e0000 */
[----:B------:R-:W-:Y:S05]  /*05e0*/  @!P0 BRA `(.L_x_4) ;  /* 0xfffffff800ec8947 */ /* 0x000fea000383ffff */
[----:B------:R-:W-:Y:S05]  /*05f0*/  EXIT ;  /* 0x000000000000794d */ /* 0x000fea0003800000 */
        .weak           $__internal_0_$__cuda_sm20_div_rn_f64_full
        .type           $__internal_0_$__cuda_sm20_div_rn_f64_full,@function
        .size           $__internal_0_$__cuda_sm20_div_rn_f64_full,($__internal_1_$__cuda_sm20_dsqrt_rn_f64_mediumpath_v1 - $__internal_0_$__cuda_sm20_div_rn_f64_full)
$__internal_0_$__cuda_sm20_div_rn_f64_full:
[----:B------:R-:W0:Y:S01]  /*0600*/  LDC.64 R8, c[0x0][0x390] ;  /* 0x0000e400ff087b82 */ /* 0x000e220000000a00 */
[----:B------:R-:W-:Y:S01]  /*0610*/  IMAD.MOV.U32 R22, RZ, RZ, 0x1 ;  /* 0x00000001ff167424 */ /* 0x000fe200078e00ff */
[C---:B------:R-:W-:Y:S01]  /*0620*/  FSETP.GEU.AND P2, PT, |R5|.reuse, 1.469367938527859385e-39, PT ;  /* 0x001000000500780b */ /* 0x040fe20003f4e200 */
[----:B------:R-:W-:Y:S01]  /*0630*/  IMAD.MOV.U32 R0, RZ, RZ, 0x1ca00000 ;  /* 0x1ca00000ff007424 */ /* 0x000fe200078e00ff */
[----:B------:R-:W-:Y:S01]  /*0640*/  LOP3.LUT R26, R5, 0x7ff00000, RZ, 0xc0, !PT ;  /* 0x7ff00000051a7812 */ /* 0x000fe200078ec0ff */
[----:B------:R-:W-:Y:S01]  /*0650*/  BSSY.RECONVERGENT B1, `(.L_x_5) ;  /* 0x0000050000017945 */ /* 0x000fe20003800200 */
[C---:B0-----:R-:W-:Y:S02]  /*0660*/  FSETP.GEU.AND P0, PT, |R9|.reuse, 1.469367938527859385e-39, PT ;  /* 0x001000000900780b */ /* 0x041fe40003f0e200 */
[C---:B------:R-:W-:Y:S02]  /*0670*/  LOP3.LUT R6, R9.reuse, 0x800fffff, RZ, 0xc0, !PT ;  /* 0x800fffff09067812 */ /* 0x040fe400078ec0ff */
[----:B------:R-:W-:-:S02]  /*0680*/  LOP3.LUT R27, R9, 0x7ff00000, RZ, 0xc0, !PT ;  /* 0x7ff00000091b7812 */ /* 0x000fc400078ec0ff */
[----:B------:R-:W-:Y:S01]  /*0690*/  LOP3.LUT R7, R6, 0x3ff00000, RZ, 0xfc, !PT ;  /* 0x3ff0000006077812 */ /* 0x000fe200078efcff */
[----:B------:R-:W-:Y:S01]  /*06a0*/  IMAD.MOV.U32 R6, RZ, RZ, R8 ;  /* 0x000000ffff067224 */ /* 0x000fe200078e0008 */
[----:B------:R-:W-:-:S04]  /*06b0*/  ISETP.GE.U32.AND P1, PT, R26, R27, PT ;  /* 0x0000001b1a00720c */ /* 0x000fc80003f26070 */
[----:B------:R-:W-:Y:S01]  /*06c0*/  SEL R0, R0, 0x63400000, !P1 ;  /* 0x6340000000007807 */ /* 0x000fe20004800000 */
[----:B------:R-:W0:Y:S03]  /*06d0*/  @!P0 LDC.64 R18, c[0x0][0x390] ;  /* 0x0000e400ff128b82 */ /* 0x000e260000000a00 */
[----:B------:R-:W-:-:S04]  /*06e0*/  @!P2 LOP3.LUT R24, R0, 0x80000000, R5, 0xf8, !PT ;  /* 0x800000000018a812 */ /* 0x000fc800078ef805 */
[----:B------:R-:W-:Y:S01]  /*06f0*/  @!P2 LOP3.LUT R25, R24, 0x100000, RZ, 0xfc, !PT ;  /* 0x001000001819a812 */ /* 0x000fe200078efcff */
[----:B------:R-:W-:Y:S01]  /*0700*/  @!P2 IMAD.MOV.U32 R24, RZ, RZ, RZ ;  /* 0x000000ffff18a224 */ /* 0x000fe200078e00ff */
[----:B0-----:R-:W-:-:S06]  /*0710*/  @!P0 DMUL R6, R18, 8.98846567431157953865e+307 ;  /* 0x7fe0000012068828 */ /* 0x001fcc0000000000 */
[----:B------:R-:W0:Y:S02]  /*0720*/  MUFU.RCP64H R23, R7 ;  /* 0x0000000700177308 */ /* 0x000e240000001800 */
[----:B0-----:R-:W-:-:S08]  /*0730*/  DFMA R18, R22, -R6, 1 ;  /* 0x3ff000001612742b */ /* 0x001fd00000000806 */
[----:B------:R-:W-:-:S08]  /*0740*/  DFMA R18, R18, R18, R18 ;  /* 0x000000121212722b */ /* 0x000fd00000000012 */
[----:B------:R-:W-:Y:S01]  /*0750*/  DFMA R22, R22, R18, R22 ;  /* 0x000000121616722b */ /* 0x000fe20000000016 */
[----:B------:R-:W-:Y:S01]  /*0760*/  LOP3.LUT R19, R0, 0x800fffff, R5, 0xf8, !PT ;  /* 0x800fffff00137812 */ /* 0x000fe200078ef805 */
[----:B------:R-:W-:-:S06]  /*0770*/  IMAD.MOV.U32 R18, RZ, RZ, R4 ;  /* 0x000000ffff127224 */ /* 0x000fcc00078e0004 */
[----:B------:R-:W-:Y:S02]  /*0780*/  DFMA R20, R22, -R6, 1 ;  /* 0x3ff000001614742b */ /* 0x000fe40000000806 */
[----:B------:R-:W-:-:S06]  /*0790*/  @!P2 DFMA R18, R18, 2, -R24 ;  /* 0x400000001212a82b */ /* 0x000fcc0000000818 */
[----:B------:R-:W-:-:S08]  /*07a0*/  DFMA R20, R22, R20, R22 ;  /* 0x000000141614722b */ /* 0x000fd00000000016 */
[----:B------:R-:W-:-:S08]  /*07b0*/  DMUL R22, R20, R18 ;  /* 0x0000001214167228 */ /* 0x000fd00000000000 */
[----:B------:R-:W-:-:S08]  /*07c0*/  DFMA R24, R22, -R6, R18 ;  /* 0x800000061618722b */ /* 0x000fd00000000012 */
[----:B------:R-:W-:Y:S01]  /*07d0*/  DFMA R24, R20, R24, R22 ;  /* 0x000000181418722b */ /* 0x000fe20000000016 */
[----:B------:R-:W-:Y:S01]  /*07e0*/  MOV R22, R26 ;  /* 0x0000001a00167202 */ /* 0x000fe20000000f00 */
[----:B------:R-:W-:Y:S01]  /*07f0*/  IMAD.MOV.U32 R23, RZ, RZ, R27 ;  /* 0x000000ffff177224 */ /* 0x000fe200078e001b */
[----:B------:R-:W-:Y:S02]  /*0800*/  @!P2 LOP3.LUT R22, R19, 0x7ff00000, RZ, 0xc0, !PT ;  /* 0x7ff000001316a812 */ /* 0x000fe400078ec0ff */
[----:B------:R-:W-:-:S03]  /*0810*/  @!P0 LOP3.LUT R23, R7, 0x7ff00000, RZ, 0xc0, !PT ;  /* 0x7ff0000007178812 */ /* 0x000fc600078ec0ff */
[----:B------:R-:W-:-:S05]  /*0820*/  VIADD R20, R22, 0xffffffff ;  /* 0xffffffff16147836 */ /* 0x000fca0000000000 */
[----:B------:R-:W-:Y:S01]  /*0830*/  ISETP.GT.U32.AND P0, PT, R20, 0x7feffffe, PT ;  /* 0x7feffffe1400780c */ /* 0x000fe20003f04070 */
[----:B------:R-:W-:-:S05]  /*0840*/  VIADD R20, R23, 0xffffffff ;  /* 0xffffffff17147836 */ /* 0x000fca0000000000 */
[----:B------:R-:W-:-:S13]  /*0850*/  ISETP.GT.U32.OR P0, PT, R20, 0x7feffffe, P0 ;  /* 0x7feffffe1400780c */ /* 0x000fda0000704470 */
[----:B------:R-:W-:Y:S05]  /*0860*/  @P0 BRA `(.L_x_6) ;  /* 0x0000000000600947 */ /* 0x000fea0003800000 */
[----:B------:R-:W-:Y:S01]  /*0870*/  VIADDMNMX R26, R26, -R27, 0xb9600000, !PT ;  /* 0xb96000001a1a7446 */ /* 0x000fe2000780091b */
[----:B------:R-:W-:-:S03]  /*0880*/  IMAD.MOV.U32 R4, RZ, RZ, RZ ;  /* 0x000000ffff047224 */ /* 0x000fc600078e00ff */
[----:B------:R-:W-:-:S05]  /*0890*/  VIMNMX R5, PT, PT, R26, 0x46a00000, PT ;  /* 0x46a000001a057848 */ /* 0x000fca0003fe0100 */
[----:B------:R-:W-:-:S04]  /*08a0*/  IMAD.IADD R0, R5, 0x1, -R0 ;  /* 0x0000000105007824 */ /* 0x000fc800078e0a00 */
[----:B------:R-:W-:-:S06]  /*08b0*/  VIADD R5, R0, 0x7fe00000 ;  /* 0x7fe0000000057836 */ /* 0x000fcc0000000000 */
[----:B------:R-:W-:-:S10]  /*08c0*/  DMUL R20, R24, R4 ;  /* 0x0000000418147228 */ /* 0x000fd40000000000 */
[----:B------:R-:W-:-:S13]  /*08d0*/  FSETP.GTU.AND P0, PT, |R21|, 1.469367938527859385e-39, PT ;  /* 0x001000001500780b */ /* 0x000fda0003f0c200 */
[----:B------:R-:W-:Y:S05]  /*08e0*/  @P0 BRA `(.L_x_7) ;  /* 0x0000000000980947 */ /* 0x000fea0003800000 */
[----:B------:R-:W-:Y:S01]  /*08f0*/  DFMA R6, R24, -R6, R18 ;  /* 0x800000061806722b */ /* 0x000fe20000000012 */
[----:B------:R-:W-:-:S09]  /*0900*/  MOV R4, RZ ;  /* 0x000000ff00047202 */ /* 0x000fd20000000f00 */
[C---:B------:R-:W-:Y:S02]  /*0910*/  FSETP.NEU.AND P0, PT, R7.reuse, RZ, PT ;  /* 0x000000ff0700720b */ /* 0x040fe40003f0d000 */
[----:B------:R-:W-:-:S04]  /*0920*/  LOP3.LUT R9, R7, 0x80000000, R9, 0x48, !PT ;  /* 0x8000000007097812 */ /* 0x000fc800078e4809 */
[----:B------:R-:W-:-:S07]  /*0930*/  LOP3.LUT R5, R9, R5, RZ, 0xfc, !PT ;  /* 0x0000000509057212 */ /* 0x000fce00078efcff */
[----:B------:R-:W-:Y:S05]  /*0940*/  @!P0 BRA `(.L_x_7) ;  /* 0x0000000000808947 */ /* 0x000fea0003800000 */
[----:B------:R-:W-:Y:S01]  /*0950*/  IMAD.MOV R7, RZ, RZ, -R0 ;  /* 0x000000ffff077224 */ /* 0x000fe200078e0a00 */
[----:B------:R-:W-:Y:S01]  /*0960*/  DMUL.RP R4, R24, R4 ;  /* 0x0000000418047228 */ /* 0x000fe20000008000 */
[----:B------:R-:W-:-:S06]  /*0970*/  IMAD.MOV.U32 R6, RZ, RZ, RZ ;  /* 0x000000ffff067224 */ /* 0x000fcc00078e00ff */
[----:B------:R-:W-:-:S03]  /*0980*/  DFMA R6, R20, -R6, R24 ;  /* 0x800000061406722b */ /* 0x000fc60000000018 */
[----:B------:R-:W-:-:S03]  /*0990*/  LOP3.LUT R9, R5, R9, RZ, 0x3c, !PT ;  /* 0x0000000905097212 */ /* 0x000fc600078e3cff */
[----:B------:R-:W-:-:S04]  /*09a0*/  IADD3 R6, PT, PT, -R0, -0x43300000, RZ ;  /* 0xbcd0000000067810 */ /* 0x000fc80007ffe1ff */
[----:B------:R-:W-:-:S04]  /*09b0*/  FSETP.NEU.AND P0, PT, |R7|, R6, PT ;  /* 0x000000060700720b */ /* 0x000fc80003f0d200 */
[----:B------:R-:W-:Y:S02]  /*09c0*/  FSEL R20, R4, R20, !P0 ;  /* 0x0000001404147208 */ /* 0x000fe40004000000 */
[----:B------:R-:W-:Y:S01]  /*09d0*/  FSEL R21, R9, R21, !P0 ;  /* 0x0000001509157208 */ /* 0x000fe20004000000 */
[----:B------:R-:W-:Y:S06]  /*09e0*/  BRA `(.L_x_7) ;  /* 0x0000000000587947 */ /* 0x000fec0003800000 */
.L_x_6:
[----:B------:R-:W-:-:S14]  /*09f0*/  DSETP.NAN.AND P0, PT, R4, R4, PT ;  /* 0x000000040400722a */ /* 0x000fdc0003f08000 */
[----:B------:R-:W-:Y:S05]  /*0a00*/  @P0 BRA `(.L_x_8) ;  /* 0x0000000000480947 */ /* 0x000fea0003800000 */
[----:B------:R-:W0:Y:S02]  /*0a10*/  LDC.64 R6, c[0x0][0x390] ;  /* 0x0000e400ff067b82 */ /* 0x000e240000000a00 */
[----:B0-----:R-:W-:-:S14]  /*0a20*/  DSETP.NAN.AND P0, PT, R6, R6, PT ;  /* 0x000000060600722a */ /* 0x001fdc0003f08000 */
[----:B------:R-:W-:Y:S05]  /*0a30*/  @P0 BRA `(.L_x_9) ;  /* 0x0000000000300947 */ /* 0x000fea0003800000 */
[----:B------:R-:W-:Y:S01]  /*0a40*/  ISETP.NE.AND P0, PT, R22, R23, PT ;  /* 0x000000171600720c */ /* 0x000fe20003f05270 */
[----:B------:R-:W-:Y:S02]  /*0a50*/  IMAD.MOV.U32 R20, RZ, RZ, 0x0 ;  /* 0x00000000ff147424 */ /* 0x000fe400078e00ff */
[----:B------:R-:W-:-:S10]  /*0a60*/  IMAD.MOV.U32 R21, RZ, RZ, -0x80000 ;  /* 0xfff80000ff157424 */ /* 0x000fd400078e00ff */
[----:B------:R-:W-:Y:S05]  /*0a70*/  @!P0 BRA `(.L_x_7) ;  /* 0x0000000000348947 */ /* 0x000fea0003800000 */
[----:B------:R-:W-:Y:S02]  /*0a80*/  ISETP.NE.AND P0, PT, R22, 0x7ff00000, PT ;  /* 0x7ff000001600780c */ /* 0x000fe40003f05270 */
[----:B------:R-:W-:Y:S02]  /*0a90*/  LOP3.LUT R21, R5, 0x80000000, R9, 0x48, !PT ;  /* 0x8000000005157812 */ /* 0x000fe400078e4809 */
[----:B------:R-:W-:-:S13]  /*0aa0*/  ISETP.EQ.OR P0, PT, R23, RZ, !P0 ;  /* 0x000000ff1700720c */ /* 0x000fda0004702670 */
[----:B------:R-:W-:Y:S01]  /*0ab0*/  @P0 LOP3.LUT R0, R21, 0x7ff00000, RZ, 0xfc, !PT ;  /* 0x7ff0000015000812 */ /* 0x000fe200078efcff */
[----:B------:R-:W-:Y:S02]  /*0ac0*/  @!P0 IMAD.MOV.U32 R20, RZ, RZ, RZ ;  /* 0x000000ffff148224 */ /* 0x000fe400078e00ff */
[----:B------:R-:W-:Y:S01]  /*0ad0*/  @P0 IMAD.MOV.U32 R20, RZ, RZ, RZ ;  /* 0x000000ffff140224 */ /* 0x000fe200078e00ff */
[----:B------:R-:W-:Y:S01]  /*0ae0*/  @P0 MOV R21, R0 ;  /* 0x0000000000150202 */ /* 0x000fe20000000f00 */
[----:B------:R-:W-:Y:S06]  /*0af0*/  BRA `(.L_x_7) ;  /* 0x0000000000147947 */ /* 0x000fec0003800000 */
.L_x_9:
[----:B------:R-:W-:Y:S01]  /*0b00*/  LOP3.LUT R21, R9, 0x80000, RZ, 0xfc, !PT ;  /* 0x0008000009157812 */ /* 0x000fe200078efcff */
[----:B------:R-:W-:Y:S01]  /*0b10*/  IMAD.MOV.U32 R20, RZ, RZ, R8 ;  /* 0x000000ffff147224 */ /* 0x000fe200078e0008 */
[----:B------:R-:W-:Y:S06]  /*0b20*/  BRA `(.L_x_7) ;  /* 0x0000000000087947 */ /* 0x000fec0003800000 */
.L_x_8:
[----:B------:R-:W-:Y:S01]  /*0b30*/  LOP3.LUT R21, R5, 0x80000, RZ, 0xfc, !PT ;  /* 0x0008000005157812 */ /* 0x000fe200078efcff */
[----:B------:R-:W-:-:S07]  /*0b40*/  IMAD.MOV.U32 R20, RZ, RZ, R4 ;  /* 0x000000ffff147224 */ /* 0x000fce00078e0004 */
.L_x_7:
[----:B------:R-:W-:Y:S05]  /*0b50*/  BSYNC.RECONVERGENT B1 ;  /* 0x0000000000017941 */ /* 0x000fea0003800200 */
.L_x_5:
[----:B------:R-:W-:Y:S02]  /*0b60*/  IMAD.MOV.U32 R4, RZ, RZ, R2 ;  /* 0x000000ffff047224 */ /* 0x000fe400078e0002 */
[----:B------:R-:W-:-:S04]  /*0b70*/  IMAD.MOV.U32 R5, RZ, RZ, 0x0 ;  /* 0x00000000ff057424 */ /* 0x000fc800078e00ff */
[----:B------:R-:W-:Y:S05]  /*0b80*/  RET.REL.NODEC R4 `(_Z13PDH_baseline2P10hist_entryP8atomdescdy) ;  /* 0xfffffff4041c7950 */ /* 0x000fea0003c3ffff */
        .weak           $__internal_1_$__cuda_sm20_dsqrt_rn_f64_mediumpath_v1
        .type           $__internal_1_$__cuda_sm20_dsqrt_rn_f64_mediumpath_v1,@function
        .size           $__internal_1_$__cuda_sm20_dsqrt_rn_f64_mediumpath_v1,(.L_x_16 - $__internal_1_$__cuda_sm20_dsqrt_rn_f64_mediumpath_v1)
$__internal_1_$__cuda_sm20_dsqrt_rn_f64_mediumpath_v1:
[----:B------:R-:W-:Y:S01]  /*0b90*/  ISETP.GE.U32.AND P0, PT, R6, -0x3400000, PT ;  /* 0xfcc000000600780c */ /* 0x000fe20003f06070 */
[----:B------:R-:W-:Y:S01]  /*0ba0*/  BSSY.RECONVERGENT B1, `(.L_x_10) ;  /* 0x0000026000017945 */ /* 0x000fe20003800200 */
[----:B------:R-:W-:Y:S01]  /*0bb0*/  IMAD.MOV.U32 R22, RZ, RZ, R24 ;  /* 0x000000ffff167224 */ /* 0x000fe200078e0018 */
[----:B------:R-:W-:Y:S01]  /*0bc0*/  MOV R7, R21 ;  /* 0x0000001500077202 */ /* 0x000fe20000000f00 */
[----:B------:R-:W-:-:S09]  /*0bd0*/  IMAD.MOV.U32 R6, RZ, RZ, R20 ;  /* 0x000000ffff067224 */ /* 0x000fd200078e0014 */
[----:B------:R-:W-:Y:S05]  /*0be0*/  @!P0 BRA `(.L_x_11) ;  /* 0x0000000000208947 */ /* 0x000fea0003800000 */
[----:B------:R-:W-:-:S10]  /*0bf0*/  DFMA.RM R6, R6, R22, R18 ;  /* 0x000000160606722b */ /* 0x000fd40000004012 */
[----:B------:R-:W-:-:S05]  /*0c00*/  IADD3 R8, P0, PT, R6, 0x1, RZ ;  /* 0x0000000106087810 */ /* 0x000fca0007f1e0ff */
[----:B------:R-:W-:-:S06]  /*0c10*/  IMAD.X R9, RZ, RZ, R7, P0 ;  /* 0x000000ffff097224 */ /* 0x000fcc00000e0607 */
[----:B------:R-:W-:-:S08]  /*0c20*/  DFMA.RP R4, -R6, R8, R4 ;  /* 0x000000080604722b */ /* 0x000fd00000008104 */
[----:B------:R-:W-:-:S06]  /*0c30*/  DSETP.GT.AND P0, PT, R4, RZ, PT ;  /* 0x000000ff0400722a */ /* 0x000fcc0003f04000 */
[----:B------:R-:W-:Y:S02]  /*0c40*/  FSEL R6, R8, R6, P0 ;  /* 0x0000000608067208 */ /* 0x000fe40000000000 */
[----:B------:R-:W-:Y:S01]  /*0c50*/  FSEL R7, R9, R7, P0 ;  /* 0x0000000709077208 */ /* 0x000fe20000000000 */
[----:B------:R-:W-:Y:S06]  /*0c60*/  BRA `(.L_x_12) ;  /* 0x0000000000647947 */ /* 0x000fec0003800000 */
.L_x_11:
[----:B------:R-:W-:-:S14]  /*0c70*/  DSETP.NE.AND P0, PT, R4, RZ, PT ;  /* 0x000000ff0400722a */ /* 0x000fdc0003f05000 */
[----:B------:R-:W-:Y:S05]  /*0c80*/  @!P0 BRA `(.L_x_13) ;  /* 0x0000000000588947 */ /* 0x000fea0003800000 */
[----:B------:R-:W-:-:S13]  /*0c90*/  ISETP.GE.AND P0, PT, R5, RZ, PT ;  /* 0x000000ff0500720c */ /* 0x000fda0003f06270 */
[----:B------:R-:W-:Y:S02]  /*0ca0*/  @!P0 IMAD.MOV.U32 R6, RZ, RZ, 0x0 ;  /* 0x00000000ff068424 */ /* 0x000fe400078e00ff */
[----:B------:R-:W-:Y:S01]  /*0cb0*/  @!P0 IMAD.MOV.U32 R7, RZ, RZ, -0x80000 ;  /* 0xfff80000ff078424 */ /* 0x000fe200078e00ff */
[----:B------:R-:W-:Y:S06]  /*0cc0*/  @!P0 BRA `(.L_x_12) ;  /* 0x00000000004c8947 */ /* 0x000fec0003800000 */
[----:B------:R-:W-:-:S13]  /*0cd0*/  ISETP.GT.AND P0, PT, R5, 0x7fefffff, PT ;  /* 0x7fefffff0500780c */ /* 0x000fda0003f04270 */
[----:B------:R-:W-:Y:S05]  /*0ce0*/  @P0 BRA `(.L_x_13) ;  /* 0x0000000000400947 */ /* 0x000fea0003800000 */
[----:B------:R-:W-:Y:S01]  /*0cf0*/  DMUL R4, R4, 8.11296384146066816958e+31 ;  /* 0x4690000004047828 */ /* 0x000fe20000000000 */
[----:B------:R-:W-:Y:S02]  /*0d00*/  IMAD.MOV.U32 R6, RZ, RZ, RZ ;  /* 0x000000ffff067224 */ /* 0x000fe400078e00ff */
[----:B------:R-:W-:Y:S02]  /*0d10*/  IMAD.MOV.U32 R18, RZ, RZ, 0x0 ;  /* 0x00000000ff127424 */ /* 0x000fe400078e00ff */
[----:B------:R-:W-:Y:S01]  /*0d20*/  IMAD.MOV.U32 R19, RZ, RZ, 0x3fd80000 ;  /* 0x3fd80000ff137424 */ /* 0x000fe200078e00ff */
[----:B------:R-:W0:Y:S02]  /*0d30*/  MUFU.RSQ64H R7, R5 ;  /* 0x0000000500077308 */ /* 0x000e240000001c00 */
[----:B0-----:R-:W-:-:S08]  /*0d40*/  DMUL R8, R6, R6 ;  /* 0x0000000606087228 */ /* 0x001fd00000000000 */
[----:B------:R-:W-:-:S08]  /*0d50*/  DFMA R8, R4, -R8, 1 ;  /* 0x3ff000000408742b */ /* 0x000fd00000000808 */
[----:B------:R-:W-:Y:S02]  /*0d60*/  DFMA R18, R8, R18, 0.5 ;  /* 0x3fe000000812742b */ /* 0x000fe40000000012 */
[----:B------:R-:W-:-:S08]  /*0d70*/  DMUL R8, R6, R8 ;  /* 0x0000000806087228 */ /* 0x000fd00000000000 */
[----:B------:R-:W-:-:S08]  /*0d80*/  DFMA R8, R18, R8, R6 ;  /* 0x000000081208722b */ /* 0x000fd00000000006 */
[----:B------:R-:W-:Y:S02]  /*0d90*/  DMUL R6, R4, R8 ;  /* 0x0000000804067228 */ /* 0x000fe40000000000 */
[----:B------:R-:W-:-:S06]  /*0da0*/  IADD3 R9, PT, PT, R9, -0x100000, RZ ;  /* 0xfff0000009097810 */ /* 0x000fcc0007ffe0ff */
[----:B------:R-:W-:-:S08]  /*0db0*/  DFMA R18, R6, -R6, R4 ;  /* 0x800000060612722b */ /* 0x000fd00000000004 */
[----:B------:R-:W-:-:S10]  /*0dc0*/  DFMA R6, R8, R18, R6 ;  /* 0x000000120806722b */ /* 0x000fd40000000006 */
[----:B------:R-:W-:Y:S01]  /*0dd0*/  VIADD R7, R7, 0xfcb00000 ;  /* 0xfcb0000007077836 */ /* 0x000fe20000000000 */
[----:B------:R-:W-:Y:S06]  /*0de0*/  BRA `(.L_x_12) ;  /* 0x0000000000047947 */ /* 0x000fec0003800000 */
.L_x_13:
[----:B------:R-:W-:-:S11]  /*0df0*/  DADD R6, R4, R4 ;  /* 0x0000000004067229 */ /* 0x000fd60000000004 */
.L_x_12:
[----:B------:R-:W-:Y:S05]  /*0e00*/  BSYNC.RECONVERGENT B1 ;  /* 0x0000000000017941 */ /* 0x000fea0003800200 */
.L_x_10:
[----:B------:R-:W-:Y:S02]  /*0e10*/  IMAD.MOV.U32 R4, RZ, RZ, R0 ;  /* 0x000000ffff047224 */ /* 0x000fe400078e0000 */
[----:B------:R-:W-:Y:S02]  /*0e20*/  IMAD.MOV.U32 R5, RZ, RZ, 0x0 ;  /* 0x00000000ff057424 */ /* 0x000fe400078e00ff */
[----:B------:R-:W-:Y:S02]  /*0e30*/  IMAD.MOV.U32 R8, RZ, RZ, R6 ;  /* 0x000000ffff087224 */ /* 0x000fe400078e0006 */
[----:B------:R-:W-:Y:S01]  /*0e40*/  IMAD.MOV.U32 R9, RZ, RZ, R7 ;  /* 0x000000ffff097224 */ /* 0x000fe200078e0007 */
[----:B------:R-:W-:Y:S06]  /*0e50*/  RET.REL.NODEC R4 `(_Z13PDH_baseline2P10hist_entryP8atomdescdy) ;  /* 0xfffffff004687950 */ /* 0x000fec0003c3ffff */
.L_x_14:
[----:B------:R-:W-:-:S00]  /*0e60*/  BRA `(.L_x_14) ;  /* 0xfffffffc00fc7947 */ /* 0x000fc0000383ffff */
[----:B------:R-:W-:-:S00]  /*0e70*/  NOP ;  /* 0x0000000000007918 */ /* 0x000fc00000000000 */
        /* <DEDUP_REMOVED lines=8> */
.L_x_16:


//--------------------- .nv.shared.reserved.0     --------------------------
	.section	.nv.shared.reserved.0,"aw",@nobits
	.weak		__nv_reservedSMEM_offset_0_alias
	.size		__nv_reservedSMEM_offset_0_alias, 0, 64
	.other		__nv_reservedSMEM_offset_0_alias,@"STO_CUDA_RESERVED_SHARED STV_DEFAULT"
__nv_reservedSMEM_offset_0_alias:
	.zero		0
	.zero		64


//--------------------- .nv.constant0._Z13PDH_baseline2P10hist_entryP8atomdescdy --------------------------
	.section	.nv.constant0._Z13PDH_baseline2P10hist_entryP8atomdescdy,"a",@progbits
	.sectionflags	@""
	.align	4
.nv.constant0._Z13PDH_baseline2P10hist_entryP8atomdescdy:
	.zero		928


//--------------------- SYMBOLS --------------------------

	.type		.nv.reservedSmem.offset0,@object
	.size		.nv.reservedSmem.offset0,0x4
